//
// Generated by NVIDIA NVVM Compiler
//
// Compiler Build ID: CL-36424714
// Cuda compilation tools, release 13.0, V13.0.88
// Based on NVVM 20.0.0
//

.version 9.0
.target sm_100
.address_size 64

	// .globl	_Z9block_sumPKdPdm
// _ZZ9block_sumPKdPdmE1s has been demoted

.visible .entry _Z9block_sumPKdPdm(
	.param .u64 .ptr .align 1 _Z9block_sumPKdPdm_param_0,
	.param .u64 .ptr .align 1 _Z9block_sumPKdPdm_param_1,
	.param .u64 _Z9block_sumPKdPdm_param_2
)
{
	.reg .pred 	%p<6>;
	.reg .b32 	%r<16>;
	.reg .b64 	%rd<11>;
	.reg .b64 	%fd<6>;
	// demoted variable
	.shared .align 8 .b8 _ZZ9block_sumPKdPdmE1s[640];
	ld.param.u64 	%rd2, [_Z9block_sumPKdPdm_param_0];
	ld.param.u64 	%rd3, [_Z9block_sumPKdPdm_param_1];
	ld.param.u64 	%rd4, [_Z9block_sumPKdPdm_param_2];
	mov.u32 	%r1, %tid.x;
	mov.u32 	%r2, %ctaid.x;
	mov.u32 	%r3, %ntid.x;
	mad.lo.s32 	%r7, %r2, %r3, %r1;
	cvt.s64.s32 	%rd1, %r7;
	setp.le.u64 	%p1, %rd4, %rd1;
	@%p1 bra 	$L__BB0_8;
	cvta.to.global.u64 	%rd5, %rd2;
	shl.b64 	%rd6, %rd1, 3;
	add.s64 	%rd7, %rd5, %rd6;
	ld.global.f64 	%fd1, [%rd7];
	shl.b32 	%r8, %r1, 3;
	mov.u32 	%r9, _ZZ9block_sumPKdPdmE1s;
	add.s32 	%r4, %r9, %r8;
	st.shared.f64 	[%r4], %fd1;
	bar.sync 	0;
	setp.lt.u32 	%p2, %r3, 2;
	@%p2 bra 	$L__BB0_6;
	mov.b32 	%r15, 1;
$L__BB0_3:
	shl.b32 	%r6, %r15, 1;
	add.s32 	%r11, %r6, -1;
	and.b32  	%r12, %r11, %r1;
	setp.ne.s32 	%p3, %r12, 0;
	@%p3 bra 	$L__BB0_5;
	ld.shared.f64 	%fd2, [%r4];
	shl.b32 	%r13, %r15, 3;
	add.s32 	%r14, %r4, %r13;
	ld.shared.f64 	%fd3, [%r14];
	add.f64 	%fd4, %fd2, %fd3;
	st.shared.f64 	[%r4], %fd4;
$L__BB0_5:
	setp.lt.u32 	%p4, %r6, %r3;
	mov.u32 	%r15, %r6;
	@%p4 bra 	$L__BB0_3;
$L__BB0_6:
	bar.sync 	0;
	setp.ne.s32 	%p5, %r1, 0;
	@%p5 bra 	$L__BB0_8;
	ld.shared.f64 	%fd5, [_ZZ9block_sumPKdPdmE1s];
	cvta.to.global.u64 	%rd8, %rd3;
	mul.wide.u32 	%rd9, %r2, 8;
	add.s64 	%rd10, %rd8, %rd9;
	st.global.f64 	[%rd10], %fd5;
$L__BB0_8:
	ret;

}


// ===== COMPILED SASS (sm_100) =====

	.target	sm_100

	.elftype	@"ET_EXEC"


//--------------------- .note.nv.tkinfo           --------------------------
	.section	.note.nv.tkinfo,"",@"SHT_NOTE"
	.sectionflags	@"SHF_NOTE_NV_TKINFO"
	.tkinfo
        /*0018*/ 	.word	0x00000002
        /*0030*/ 	.string	""
        /*0030*/ 	.string	"ptxas"
        /*0030*/ 	.string	"Cuda compilation tools, release 13.0, V13.0.88"
        /*0030*/ 	.string	"Build cuda_13.0.r13.0/compiler.36424714_0"
        /*0030*/ 	.string	"-arch sm_100 -m 64 "



//--------------------- .note.nv.cuinfo           --------------------------
	.section	.note.nv.cuinfo,"",@"SHT_NOTE"
	.sectionflags	@"SHF_NOTE_NV_CUINFO"
        /*0018*/ 	.short	0x0002
        /*001a*/ 	.short	0x0064
        /*001c*/ 	.short	0x0082
	.zero		2


//--------------------- .nv.info                  --------------------------
	.section	.nv.info,"",@"SHT_CUDA_INFO"
	.align	4


	//----- nvinfo : EIATTR_REGCOUNT
	.align		4
        /*0000*/ 	.byte	0x04, 0x2f
        /*0002*/ 	.short	(.L_1 - .L_0)
	.align		4
.L_0:
        /*0004*/ 	.word	index@(_Z9block_sumPKdPdm)
        /*0008*/ 	.word	0x0000000c


	//----- nvinfo : EIATTR_FRAME_SIZE
	.align		4
.L_1:
        /*000c*/ 	.byte	0x04, 0x11
        /*000e*/ 	.short	(.L_3 - .L_2)
	.align		4
.L_2:
        /*0010*/ 	.word	index@(_Z9block_sumPKdPdm)
        /*0014*/ 	.word	0x00000000


	//----- nvinfo : EIATTR_MIN_STACK_SIZE
	.align		4
.L_3:
        /*0018*/ 	.byte	0x04, 0x12
        /*001a*/ 	.short	(.L_5 - .L_4)
	.align		4
.L_4:
        /*001c*/ 	.word	index@(_Z9block_sumPKdPdm)
        /*0020*/ 	.word	0x00000000
.L_5:


//--------------------- .nv.compat                --------------------------
	.section	.nv.compat,"",@"SHT_CUDA_COMPAT_INFO"
	.align	4
        /*0000*/ 	.byte	0x02, 0x09, 0x00, 0x00, 0x02, 0x02, 0x01, 0x00, 0x02, 0x05, 0x05, 0x00, 0x03, 0x07, 0x01, 0x01
        /*0010*/ 	.byte	0x02, 0x03, 0x00, 0x00, 0x02, 0x06, 0x01, 0x00, 0x04, 0x0b, 0x08, 0x00, 0x01, 0x00, 0x00, 0x00
        /*0020*/ 	.byte	0x00, 0x00, 0x00, 0x00


//--------------------- .nv.info._Z9block_sumPKdPdm --------------------------
	.section	.nv.info._Z9block_sumPKdPdm,"",@"SHT_CUDA_INFO"
	.sectionflags	@""
	.align	4


	//----- nvinfo : EIATTR_CUDA_API_VERSION
	.align		4
        /*0000*/ 	.byte	0x04, 0x37
        /*0002*/ 	.short	(.L_7 - .L_6)
.L_6:
        /*0004*/ 	.word	0x00000082


	//----- nvinfo : EIATTR_KPARAM_INFO
	.align		4
.L_7:
        /*0008*/ 	.byte	0x04, 0x17
        /*000a*/ 	.short	(.L_9 - .L_8)
.L_8:
        /*000c*/ 	.word	0x00000000
        /*0010*/ 	.short	0x0002
        /*0012*/ 	.short	0x0010
        /*0014*/ 	.byte	0x00, 0xf0, 0x21, 0x00


	//----- nvinfo : EIATTR_KPARAM_INFO
	.align		4
.L_9:
        /*0018*/ 	.byte	0x04, 0x17
        /*001a*/ 	.short	(.L_11 - .L_10)
.L_10:
        /*001c*/ 	.word	0x00000000
        /*0020*/ 	.short	0x0001
        /*0022*/ 	.short	0x0008
        /*0024*/ 	.byte	0x00, 0xf5, 0x21, 0x00


	//----- nvinfo : EIATTR_KPARAM_INFO
	.align		4
.L_11:
        /*0028*/ 	.byte	0x04, 0x17
        /*002a*/ 	.short	(.L_13 - .L_12)
.L_12:
        /*002c*/ 	.word	0x00000000
        /*0030*/ 	.short	0x0000
        /*0032*/ 	.short	0x0000
        /*0034*/ 	.byte	0x00, 0xf5, 0x21, 0x00


	//----- nvinfo : EIATTR_SPARSE_MMA_MASK
	.align		4
.L_13:
        /*0038*/ 	.byte	0x03, 0x50
        /*003a*/ 	.short	0x0000


	//----- nvinfo : EIATTR_MAXREG_COUNT
	.align		4
        /*003c*/ 	.byte	0x03, 0x1b
        /*003e*/ 	.short	0x00ff


	//----- nvinfo : EIATTR_NUM_BARRIERS
	.align		4
        /*0040*/ 	.byte	0x02, 0x4c
        /*0042*/ 	.byte	0x01
	.zero		1


	//----- nvinfo : EIATTR_MERCURY_ISA_VERSION
	.align		4
        /*0044*/ 	.byte	0x03, 0x5f
        /*0046*/ 	.short	0x0101


	//----- nvinfo : EIATTR_VRC_CTA_INIT_COUNT
	.align		4
        /*0048*/ 	.byte	0x02, 0x4a
	.zero		1
	.zero		1


	//----- nvinfo : EIATTR_EXIT_INSTR_OFFSETS
	.align		4
        /*004c*/ 	.byte	0x04, 0x1c
        /*004e*/ 	.short	(.L_15 - .L_14)


	//   ....[0]....
.L_14:
        /*0050*/ 	.word	0x00000090


	//   ....[1]....
        /*0054*/ 	.word	0x00000250


	//   ....[2]....
        /*0058*/ 	.word	0x000002d0


	//----- nvinfo : EIATTR_CBANK_PARAM_SIZE
	.align		4
.L_15:
        /*005c*/ 	.byte	0x03, 0x19
        /*005e*/ 	.short	0x0018


	//----- nvinfo : EIATTR_PARAM_CBANK
	.align		4
        /*0060*/ 	.byte	0x04, 0x0a
        /*0062*/ 	.short	(.L_17 - .L_16)
	.align		4
.L_16:
        /*0064*/ 	.word	index@(.nv.constant0._Z9block_sumPKdPdm)
        /*0068*/ 	.short	0x0380
        /*006a*/ 	.short	0x0018


	//----- nvinfo : EIATTR_SW_WAR
	.align		4
.L_17:
        /*006c*/ 	.byte	0x04, 0x36
        /*006e*/ 	.short	(.L_19 - .L_18)
.L_18:
        /*0070*/ 	.word	0x00000008
.L_19:


//--------------------- .nv.callgraph             --------------------------
	.section	.nv.callgraph,"",@"SHT_CUDA_CALLGRAPH"
	.align	4
	.sectionentsize	8
	.align		4
        /*0000*/ 	.word	0x00000000
	.align		4
        /*0004*/ 	.word	0xffffffff
	.align		4
        /*0008*/ 	.word	0x00000000
	.align		4
        /*000c*/ 	.word	0xfffffffe
	.align		4
        /*0010*/ 	.word	0x00000000
	.align		4
        /*0014*/ 	.word	0xfffffffd
	.align		4
        /*0018*/ 	.word	0x00000000
	.align		4
        /*001c*/ 	.word	0xfffffffc


//--------------------- .text._Z9block_sumPKdPdm  --------------------------
	.section	.text._Z9block_sumPKdPdm,"ax",@progbits
	.align	128
        .global         _Z9block_sumPKdPdm
        .type           _Z9block_sumPKdPdm,@function
        .size           _Z9block_sumPKdPdm,(.L_x_3 - _Z9block_sumPKdPdm)
        .other          _Z9block_sumPKdPdm,@"STO_CUDA_ENTRY STV_DEFAULT"
_Z9block_sumPKdPdm:
.text._Z9block_sumPKdPdm:
[----:B------:R-:W-:Y:S01]  /*0000*/  LDC R1, c[0x0][0x37c] ;  /* 0x0000df00ff017b82 */ /* 0x000fe20000000800 */
[----:B------:R-:W0:Y:S01]  /*0010*/  S2R R9, SR_TID.X ;  /* 0x0000000000097919 */ /* 0x000e220000002100 */
[----:B------:R-:W0:Y:S01]  /*0020*/  LDCU UR8, c[0x0][0x360] ;  /* 0x00006c00ff0877ac */ /* 0x000e220008000800 */
[----:B------:R-:W0:Y:S01]  /*0030*/  S2R R6, SR_CTAID.X ;  /* 0x0000000000067919 */ /* 0x000e220000002500 */
[----:B------:R-:W1:Y:S01]  /*0040*/  LDCU.64 UR4, c[0x0][0x390] ;  /* 0x00007200ff0477ac */ /* 0x000e620008000a00 */
[----:B0-----:R-:W-:-:S05]  /*0050*/  IMAD R0, R6, UR8, R9 ;  /* 0x0000000806007c24 */ /* 0x001fca000f8e0209 */
[----:B-1----:R-:W-:Y:S02]  /*0060*/  ISETP.GE.U32.AND P0, PT, R0, UR4, PT ;  /* 0x0000000400007c0c */ /* 0x002fe4000bf06070 */
[----:B------:R-:W-:-:S04]  /*0070*/  SHF.R.S32.HI R3, RZ, 0x1f, R0 ;  /* 0x0000001fff037819 */ /* 0x000fc80000011400 */
[----:B------:R-:W-:-:S13]  /*0080*/  ISETP.GE.U32.AND.EX P0, PT, R3, UR5, PT, P0 ;  /* 0x0000000503007c0c */ /* 0x000fda000bf06100 */
[----:B------:R-:W-:Y:S05]  /*0090*/  @P0 EXIT ;  /* 0x000000000000094d */ /* 0x000fea0003800000 */
[----:B------:R-:W0:Y:S01]  /*00a0*/  LDCU.64 UR4, c[0x0][0x380] ;  /* 0x00007000ff0477ac */ /* 0x000e220008000a00 */
[----:B------:R-:W1:Y:S01]  /*00b0*/  LDCU.64 UR6, c[0x0][0x358] ;  /* 0x00006b00ff0677ac */ /* 0x000e620008000a00 */
[----:B0-----:R-:W-:-:S04]  /*00c0*/  LEA R2, P0, R0, UR4, 0x3 ;  /* 0x0000000400027c11 */ /* 0x001fc8000f8018ff */
[----:B------:R-:W-:-:S06]  /*00d0*/  LEA.HI.X R3, R0, UR5, R3, 0x3, P0 ;  /* 0x0000000500037c11 */ /* 0x000fcc00080f1c03 */
[----:B-1----:R-:W2:Y:S01]  /*00e0*/  LDG.E.64 R2, desc[UR6][R2.64] ;  /* 0x0000000602027981 */ /* 0x002ea2000c1e1b00 */
[----:B------:R-:W0:Y:S01]  /*00f0*/  S2UR UR5, SR_CgaCtaId ;  /* 0x00000000000579c3 */ /* 0x000e220000008800 */
[----:B------:R-:W-:Y:S01]  /*0100*/  UMOV UR4, 0x400 ;  /* 0x0000040000047882 */ /* 0x000fe20000000000 */
[----:B------:R-:W-:Y:S01]  /*0110*/  UISETP.GE.U32.AND UP0, UPT, UR8, 0x2, UPT ;  /* 0x000000020800788c */ /* 0x000fe2000bf06070 */
[----:B------:R-:W-:Y:S01]  /*0120*/  ISETP.NE.AND P0, PT, R9, RZ, PT ;  /* 0x000000ff0900720c */ /* 0x000fe20003f05270 */
[----:B0-----:R-:W-:-:S06]  /*0130*/  ULEA UR4, UR5, UR4, 0x18 ;  /* 0x0000000405047291 */ /* 0x001fcc000f8ec0ff */
[----:B------:R-:W-:-:S05]  /*0140*/  LEA R7, R9, UR4, 0x3 ;  /* 0x0000000409077c11 */ /* 0x000fca000f8e18ff */
[----:B--2---:R0:W-:Y:S01]  /*0150*/  STS.64 [R7], R2 ;  /* 0x0000000207007388 */ /* 0x0041e20000000a00 */
[----:B------:R-:W-:Y:S06]  /*0160*/  BAR.SYNC.DEFER_BLOCKING 0x0 ;  /* 0x0000000000007b1d */ /* 0x000fec0000010000 */
[----:B------:R-:W-:Y:S05]  /*0170*/  BRA.U !UP0, `(.L_x_0) ;  /* 0x0000000108307547 */ /* 0x000fea000b800000 */
[----:B------:R-:W-:-:S07]  /*0180*/  IMAD.MOV.U32 R0, RZ, RZ, 0x1 ;  /* 0x00000001ff007424 */ /* 0x000fce00078e00ff */
.L_x_1:
[----:B------:R-:W-:-:S04]  /*0190*/  IMAD.SHL.U32 R8, R0, 0x2, RZ ;  /* 0x0000000200087824 */ /* 0x000fc800078e00ff */
[----:B0-----:R-:W-:-:S05]  /*01a0*/  VIADD R2, R8, 0xffffffff ;  /* 0xffffffff08027836 */ /* 0x001fca0000000000 */
[----:B------:R-:W-:-:S13]  /*01b0*/  LOP3.LUT P1, RZ, R2, R9, RZ, 0xc0, !PT ;  /* 0x0000000902ff7212 */ /* 0x000fda000782c0ff */
[----:B------:R-:W-:Y:S01]  /*01c0*/  @!P1 IMAD R4, R0, 0x8, R7 ;  /* 0x0000000800049824 */ /* 0x000fe200078e0207 */
[----:B------:R-:W-:Y:S01]  /*01d0*/  @!P1 LDS.64 R2, [R7] ;  /* 0x0000000007029984 */ /* 0x000fe20000000a00 */
[----:B------:R-:W-:-:S04]  /*01e0*/  IMAD.MOV.U32 R0, RZ, RZ, R8 ;  /* 0x000000ffff007224 */ /* 0x000fc800078e0008 */
[----:B------:R-:W0:Y:S02]  /*01f0*/  @!P1 LDS.64 R4, [R4] ;  /* 0x0000000004049984 */ /* 0x000e240000000a00 */
[----:B0-----:R-:W-:-:S07]  /*0200*/  @!P1 DADD R2, R2, R4 ;  /* 0x0000000002029229 */ /* 0x001fce0000000004 */
[----:B------:R1:W-:Y:S01]  /*0210*/  @!P1 STS.64 [R7], R2 ;  /* 0x0000000207009388 */ /* 0x0003e20000000a00 */
[----:B------:R-:W-:-:S13]  /*0220*/  ISETP.GE.U32.AND P1, PT, R8, UR8, PT ;  /* 0x0000000808007c0c */ /* 0x000fda000bf26070 */
[----:B-1----:R-:W-:Y:S05]  /*0230*/  @!P1 BRA `(.L_x_1) ;  /* 0xfffffffc00d49947 */ /* 0x002fea000383ffff */
.L_x_0:
[----:B------:R-:W-:Y:S06]  /*0240*/  BAR.SYNC.DEFER_BLOCKING 0x0 ;  /* 0x0000000000007b1d */ /* 0x000fec0000010000 */
[----:B------:R-:W-:Y:S05]  /*0250*/  @P0 EXIT ;  /* 0x000000000000094d */ /* 0x000fea0003800000 */
[----:B------:R-:W1:Y:S01]  /*0260*/  S2UR UR5, SR_CgaCtaId ;  /* 0x00000000000579c3 */ /* 0x000e620000008800 */
[----:B------:R-:W-:-:S07]  /*0270*/  UMOV UR4, 0x400 ;  /* 0x0000040000047882 */ /* 0x000fce0000000000 */
[----:B------:R-:W2:Y:S01]  /*0280*/  LDC.64 R4, c[0x0][0x388] ;  /* 0x0000e200ff047b82 */ /* 0x000ea20000000a00 */
[----:B-1----:R-:W-:Y:S01]  /*0290*/  ULEA UR4, UR5, UR4, 0x18 ;  /* 0x0000000405047291 */ /* 0x002fe2000f8ec0ff */
[----:B--2---:R-:W-:-:S08]  /*02a0*/  IMAD.WIDE.U32 R4, R6, 0x8, R4 ;  /* 0x0000000806047825 */ /* 0x004fd000078e0004 */
[----:B0-----:R-:W0:Y:S04]  /*02b0*/  LDS.64 R2, [UR4] ;  /* 0x00000004ff027984 */ /* 0x001e280008000a00 */
[----:B0-----:R-:W-:Y:S01]  /*02c0*/  STG.E.64 desc[UR6][R4.64], R2 ;  /* 0x0000000204007986 */ /* 0x001fe2000c101b06 */
[----:B------:R-:W-:Y:S05]  /*02d0*/  EXIT ;  /* 0x000000000000794d */ /* 0x000fea0003800000 */
.L_x_2:
[----:B------:R-:W-:-:S00]  /*02e0*/  BRA `(.L_x_2) ;  /* 0xfffffffc00fc7947 */ /* 0x000fc0000383ffff */
[----:B------:R-:W-:-:S00]  /*02f0*/  NOP ;  /* 0x0000000000007918 */ /* 0x000fc00000000000 */
        /* <DEDUP_REMOVED lines=8> */
.L_x_3:


//--------------------- .nv.shared._Z9block_sumPKdPdm --------------------------
	.section	.nv.shared._Z9block_sumPKdPdm,"aw",@nobits
	.sectionflags	@""
	.align	8
.nv.shared._Z9block_sumPKdPdm:
	.zero		1664


//--------------------- .nv.shared.reserved.0     --------------------------
	.section	.nv.shared.reserved.0,"aw",@nobits
	.weak		__nv_reservedSMEM_offset_0_alias
	.size		__nv_reservedSMEM_offset_0_alias, 0, 64
	.other		__nv_reservedSMEM_offset_0_alias,@"STO_CUDA_RESERVED_SHARED STV_DEFAULT"
__nv_reservedSMEM_offset_0_alias:
	.zero		0
	.zero		64


//--------------------- .nv.constant0._Z9block_sumPKdPdm --------------------------
	.section	.nv.constant0._Z9block_sumPKdPdm,"a",@progbits
	.sectionflags	@""
	.align	4
.nv.constant0._Z9block_sumPKdPdm:
	.zero		920


//--------------------- SYMBOLS --------------------------

	.type		.nv.reservedSmem.offset0,@object
	.size		.nv.reservedSmem.offset0,0x4
	.type		.nv.reservedSmem.cap,@object
	.size		.nv.reservedSmem.cap,0x4
